	.headerflags	@"EF_CUDA_TEXMODE_UNIFIED EF_CUDA_64BIT_ADDRESS EF_CUDA_ACCELERATORS EF_CUDA_SM90 EF_CUDA_VIRTUAL_SM(EF_CUDA_SM90)"
	.elftype	@"ET_EXEC"


//--------------------- .nv.info                  --------------------------
	.section	.nv.info,"",@"SHT_CUDA_INFO"
	.align	4


	//----- nvinfo : EIATTR_REGCOUNT
	.align		4
        /*0000*/ 	.byte	0x04, 0x2f
        /*0002*/ 	.short	(.L_1 - .L_0)
	.align		4
.L_0:
        /*0004*/ 	.word	index@(triton_poi_fused__unsafe_index_add_mul_sub_23)
        /*0008*/ 	.word	0x00000014


	//----- nvinfo : EIATTR_MIN_STACK_SIZE
	.align		4
.L_1:
        /*000c*/ 	.byte	0x04, 0x12
        /*000e*/ 	.short	(.L_3 - .L_2)
	.align		4
.L_2:
        /*0010*/ 	.word	index@(triton_poi_fused__unsafe_index_add_mul_sub_23)
        /*0014*/ 	.word	0x00000000


	//----- nvinfo : EIATTR_FRAME_SIZE
	.align		4
.L_3:
        /*0018*/ 	.byte	0x04, 0x11
        /*001a*/ 	.short	(.L_5 - .L_4)
	.align		4
.L_4:
        /*001c*/ 	.word	index@(triton_poi_fused__unsafe_index_add_mul_sub_23)
        /*0020*/ 	.word	0x00000000


	//----- nvinfo : EIATTR_MIN_STACK_SIZE
	.align		4
.L_5:
        /*0024*/ 	.byte	0x04, 0x12
        /*0026*/ 	.short	(.L_7 - .L_6)
	.align		4
.L_6:
        /*0028*/ 	.word	index@(triton_poi_fused__unsafe_index_add_mul_sub_23)
        /*002c*/ 	.word	0x00000000
.L_7:


//--------------------- .nv.info.triton_poi_fused__unsafe_index_add_mul_sub_23 --------------------------
	.section	.nv.info.triton_poi_fused__unsafe_index_add_mul_sub_23,"",@"SHT_CUDA_INFO"
	.sectionflags	@""
	.align	4


	//----- nvinfo : EIATTR_CUDA_API_VERSION
	.align		4
        /*0000*/ 	.byte	0x04, 0x37
        /*0002*/ 	.short	(.L_9 - .L_8)
.L_8:
        /*0004*/ 	.word	0x0000007c


	//----- nvinfo : EIATTR_KPARAM_INFO
	.align		4
.L_9:
        /*0008*/ 	.byte	0x04, 0x17
        /*000a*/ 	.short	(.L_11 - .L_10)
.L_10:
        /*000c*/ 	.word	0x00000000
        /*0010*/ 	.short	0x0006
        /*0012*/ 	.short	0x0030
        /*0014*/ 	.byte	0x00, 0xf0, 0x11, 0x00


	//----- nvinfo : EIATTR_KPARAM_INFO
	.align		4
.L_11:
        /*0018*/ 	.byte	0x04, 0x17
        /*001a*/ 	.short	(.L_13 - .L_12)
.L_12:
        /*001c*/ 	.word	0x00000000
        /*0020*/ 	.short	0x0005
        /*0022*/ 	.short	0x0028
        /*0024*/ 	.byte	0x00, 0xf4, 0x21, 0x00


	//----- nvinfo : EIATTR_KPARAM_INFO
	.align		4
.L_13:
        /*0028*/ 	.byte	0x04, 0x17
        /*002a*/ 	.short	(.L_15 - .L_14)
.L_14:
        /*002c*/ 	.word	0x00000000
        /*0030*/ 	.short	0x0004
        /*0032*/ 	.short	0x0020
        /*0034*/ 	.byte	0x00, 0xf4, 0x21, 0x00


	//----- nvinfo : EIATTR_KPARAM_INFO
	.align		4
.L_15:
        /*0038*/ 	.byte	0x04, 0x17
        /*003a*/ 	.short	(.L_17 - .L_16)
.L_16:
        /*003c*/ 	.word	0x00000000
        /*0040*/ 	.short	0x0003
        /*0042*/ 	.short	0x0018
        /*0044*/ 	.byte	0x00, 0xf4, 0x21, 0x00


	//----- nvinfo : EIATTR_KPARAM_INFO
	.align		4
.L_17:
        /*0048*/ 	.byte	0x04, 0x17
        /*004a*/ 	.short	(.L_19 - .L_18)
.L_18:
        /*004c*/ 	.word	0x00000000
        /*0050*/ 	.short	0x0002
        /*0052*/ 	.short	0x0010
        /*0054*/ 	.byte	0x00, 0xf4, 0x21, 0x00


	//----- nvinfo : EIATTR_KPARAM_INFO
	.align		4
.L_19:
        /*0058*/ 	.byte	0x04, 0x17
        /*005a*/ 	.short	(.L_21 - .L_20)
.L_20:
        /*005c*/ 	.word	0x00000000
        /*0060*/ 	.short	0x0001
        /*0062*/ 	.short	0x0008
        /*0064*/ 	.byte	0x00, 0xf4, 0x21, 0x00


	//----- nvinfo : EIATTR_KPARAM_INFO
	.align		4
.L_21:
        /*0068*/ 	.byte	0x04, 0x17
        /*006a*/ 	.short	(.L_23 - .L_22)
.L_22:
        /*006c*/ 	.word	0x00000000
        /*0070*/ 	.short	0x0000
        /*0072*/ 	.short	0x0000
        /*0074*/ 	.byte	0x00, 0xf4, 0x21, 0x00


	//----- nvinfo : EIATTR_SPARSE_MMA_MASK
	.align		4
.L_23:
        /*0078*/ 	.byte	0x03, 0x50
        /*007a*/ 	.short	0x0000


	//----- nvinfo : EIATTR_MAXREG_COUNT
	.align		4
        /*007c*/ 	.byte	0x03, 0x1b
        /*007e*/ 	.short	0x00ff


	//----- nvinfo : EIATTR_EXIT_INSTR_OFFSETS
	.align		4
        /*0080*/ 	.byte	0x04, 0x1c
        /*0082*/ 	.short	(.L_25 - .L_24)


	//   ....[0]....
.L_24:
        /*0084*/ 	.word	0x000003b0


	//----- nvinfo : EIATTR_REQNTID
	.align		4
.L_25:
        /*0088*/ 	.byte	0x04, 0x10
        /*008a*/ 	.short	(.L_27 - .L_26)
.L_26:
        /*008c*/ 	.word	0x00000080
        /*0090*/ 	.word	0x00000001
        /*0094*/ 	.word	0x00000001


	//----- nvinfo : EIATTR_CBANK_PARAM_SIZE
	.align		4
.L_27:
        /*0098*/ 	.byte	0x03, 0x19
        /*009a*/ 	.short	0x0034


	//----- nvinfo : EIATTR_PARAM_CBANK
	.align		4
        /*009c*/ 	.byte	0x04, 0x0a
        /*009e*/ 	.short	(.L_29 - .L_28)
	.align		4
.L_28:
        /*00a0*/ 	.word	index@(.nv.constant0.triton_poi_fused__unsafe_index_add_mul_sub_23)
        /*00a4*/ 	.short	0x0210
        /*00a6*/ 	.short	0x0034


	//----- nvinfo : EIATTR_SW_WAR
	.align		4
.L_29:
        /*00a8*/ 	.byte	0x04, 0x36
        /*00aa*/ 	.short	(.L_31 - .L_30)
.L_30:
        /*00ac*/ 	.word	0x00000008
.L_31:


//--------------------- .nv.callgraph             --------------------------
	.section	.nv.callgraph,"",@"SHT_CUDA_CALLGRAPH"
	.align	4
	.sectionentsize	8
	.align		4
        /*0000*/ 	.word	0x00000000
	.align		4
        /*0004*/ 	.word	0xffffffff
	.align		4
        /*0008*/ 	.word	0x00000000
	.align		4
        /*000c*/ 	.word	0xfffffffe
	.align		4
        /*0010*/ 	.word	0x00000000
	.align		4
        /*0014*/ 	.word	0xfffffffd
	.align		4
        /*0018*/ 	.word	0x00000000
	.align		4
        /*001c*/ 	.word	0xfffffffc


//--------------------- .text.triton_poi_fused__unsafe_index_add_mul_sub_23 --------------------------
	.section	.text.triton_poi_fused__unsafe_index_add_mul_sub_23,"ax",@progbits
	.align	128
        .global         triton_poi_fused__unsafe_index_add_mul_sub_23
        .type           triton_poi_fused__unsafe_index_add_mul_sub_23,@function
        .size           triton_poi_fused__unsafe_index_add_mul_sub_23,(.L_x_1 - triton_poi_fused__unsafe_index_add_mul_sub_23)
        .other          triton_poi_fused__unsafe_index_add_mul_sub_23,@"STO_CUDA_ENTRY STV_DEFAULT"
triton_poi_fused__unsafe_index_add_mul_sub_23:
.text.triton_poi_fused__unsafe_index_add_mul_sub_23:
[----:B------:R-:W-:Y:S01]  /*0000*/  LDC R1, c[0x0][0x28] ;  /* 0x00000a00ff017b82 */ /* 0x000fe20000000800 */
[----:B------:R-:W1:Y:S07]  /*0010*/  S2R R3, SR_TID.X ;  /* 0x0000000000037919 */ /* 0x000e6e0000002100 */
[----:B------:R-:W2:Y:S01]  /*0020*/  LDC.64 R8, c[0x0][0x210] ;  /* 0x00008400ff087b82 */ /* 0x000ea20000000a00 */
[----:B------:R-:W-:Y:S01]  /*0030*/  ULDC.64 UR4, c[0x0][0x208] ;  /* 0x0000820000047ab9 */ /* 0x000fe20000000a00 */
[----:B------:R-:W-:Y:S01]  /*0040*/  ULDC.64 UR6, c[0x0][0x220] ;  /* 0x0000880000067ab9 */ /* 0x000fe20000000a00 */
[----:B------:R-:W3:Y:S05]  /*0050*/  S2R R4, SR_CTAID.X ;  /* 0x0000000000047919 */ /* 0x000eea0000002500 */
[----:B------:R-:W4:Y:S01]  /*0060*/  LDC.64 R10, c[0x0][0x218] ;  /* 0x00008600ff0a7b82 */ /* 0x000f220000000a00 */
[----:B-1----:R-:W-:-:S05]  /*0070*/  LOP3.LUT R3, R3, 0x7f, RZ, 0xc0, !PT ;  /* 0x0000007f03037812 */ /* 0x002fca00078ec0ff */
[----:B---3--:R-:W-:-:S05]  /*0080*/  IMAD R0, R4, 0x80, R3 ;  /* 0x0000008004007824 */ /* 0x008fca00078e0203 */
[----:B------:R-:W-:-:S04]  /*0090*/  SHF.R.S32.HI R3, RZ, 0x1f, R0 ;  /* 0x0000001fff037819 */ /* 0x000fc80000011400 */
[----:B------:R-:W-:-:S04]  /*00a0*/  LEA.HI R5, R3, R0, RZ, 0x2 ;  /* 0x0000000003057211 */ /* 0x000fc800078f10ff */
[----:B------:R-:W-:Y:S02]  /*00b0*/  SHF.R.S32.HI R6, RZ, 0x2, R5 ;  /* 0x00000002ff067819 */ /* 0x000fe40000011405 */
[----:B------:R-:W-:Y:S02]  /*00c0*/  LOP3.LUT R5, R5, 0xfffffffc, RZ, 0xc0, !PT ;  /* 0xfffffffc05057812 */ /* 0x000fe400078ec0ff */
[----:B------:R-:W-:-:S04]  /*00d0*/  LEA.HI R2, R6, R6, RZ, 0x2 ;  /* 0x0000000606027211 */ /* 0x000fc800078f10ff */
[----:B------:R-:W-:Y:S02]  /*00e0*/  LOP3.LUT R7, R2, 0xfffffffc, RZ, 0xc0, !PT ;  /* 0xfffffffc02077812 */ /* 0x000fe400078ec0ff */
[----:B------:R-:W1:Y:S03]  /*00f0*/  LDC.64 R2, c[0x0][0x228] ;  /* 0x00008a00ff027b82 */ /* 0x000e660000000a00 */
[----:B------:R-:W-:-:S04]  /*0100*/  IMAD.IADD R7, R6, 0x1, -R7 ;  /* 0x0000000106077824 */ /* 0x000fc800078e0a07 */
[----:B--2---:R-:W-:-:S06]  /*0110*/  IMAD.WIDE R8, R7, 0x8, R8 ;  /* 0x0000000807087825 */ /* 0x004fcc00078e0208 */
[----:B------:R-:W2:Y:S01]  /*0120*/  LDG.E.EL.64 R8, desc[UR4][R8.64] ;  /* 0x0000000408087981 */ /* 0x000ea2000c2e1b00 */
[----:B------:R-:W-:-:S04]  /*0130*/  IMAD.IADD R5, R0, 0x1, -R5 ;  /* 0x0000000100057824 */ /* 0x000fc800078e0a05 */
[----:B----4-:R-:W-:-:S04]  /*0140*/  IMAD.WIDE R10, R5, 0x8, R10 ;  /* 0x00000008050a7825 */ /* 0x010fc800078e020a */
[----:B-1----:R-:W-:Y:S02]  /*0150*/  IMAD.WIDE R6, R5, 0x8, R2 ;  /* 0x0000000805067825 */ /* 0x002fe400078e0202 */
[----:B------:R-:W3:Y:S04]  /*0160*/  LDG.E.EL.64 R10, desc[UR4][R10.64] ;  /* 0x000000040a0a7981 */ /* 0x000ee8000c2e1b00 */
[----:B------:R-:W4:Y:S01]  /*0170*/  LDG.E.EL.64 R6, desc[UR4][R6.64] ;  /* 0x0000000406067981 */ /* 0x000f22000c2e1b00 */
[----:B--2---:R-:W-:-:S04]  /*0180*/  SHF.R.U32.HI R3, RZ, 0x1e, R9 ;  /* 0x0000001eff037819 */ /* 0x004fc80000011609 */
[----:B------:R-:W-:-:S04]  /*0190*/  LOP3.LUT R3, R3, 0x2, RZ, 0xc0, !PT ;  /* 0x0000000203037812 */ /* 0x000fc800078ec0ff */
[----:B------:R-:W-:Y:S02]  /*01a0*/  IADD3 R16, P0, R8, R3, RZ ;  /* 0x0000000308107210 */ /* 0x000fe40007f1e0ff */
[----:B------:R-:W1:Y:S01]  /*01b0*/  LDC.64 R2, c[0x0][0x230] ;  /* 0x00008c00ff027b82 */ /* 0x000e620000000a00 */
[----:B---3--:R-:W-:Y:S02]  /*01c0*/  LEA R14, P1, R10, UR6, 0x2 ;  /* 0x000000060a0e7c11 */ /* 0x008fe4000f8210ff */
[----:B------:R-:W-:Y:S01]  /*01d0*/  IMAD.X R17, RZ, RZ, R9, P0 ;  /* 0x000000ffff117224 */ /* 0x000fe200000e0609 */
[----:B------:R-:W-:Y:S02]  /*01e0*/  SHF.R.S32.HI R9, RZ, 0x18, R4 ;  /* 0x00000018ff097819 */ /* 0x000fe40000011404 */
[----:B------:R-:W-:Y:S02]  /*01f0*/  SHF.R.U32.HI R13, RZ, 0x1c, R11 ;  /* 0x0000001cff0d7819 */ /* 0x000fe4000001160b */
[----:B----4-:R-:W-:-:S02]  /*0200*/  SHF.R.U32.HI R4, RZ, 0x1c, R7 ;  /* 0x0000001cff047819 */ /* 0x010fc40000011607 */
[----:B------:R-:W-:Y:S02]  /*0210*/  SGXT R9, R9, 0x1 ;  /* 0x000000010909781a */ /* 0x000fe40000000200 */
[----:B------:R-:W-:Y:S01]  /*0220*/  LEA.HI.X R15, R10, UR7, R11, 0x2, P1 ;  /* 0x000000070a0f7c11 */ /* 0x000fe200088f140b */
[----:B------:R-:W-:Y:S01]  /*0230*/  IMAD.SHL.U32 R10, R16, 0x8, RZ ;  /* 0x00000008100a7824 */ /* 0x000fe200078e00ff */
[----:B------:R-:W-:Y:S02]  /*0240*/  LEA R11, P2, R6, UR6, 0x2 ;  /* 0x00000006060b7c11 */ /* 0x000fe4000f8410ff */
[----:B------:R-:W-:Y:S02]  /*0250*/  LOP3.LUT R4, R4, 0x8, RZ, 0xc0, !PT ;  /* 0x0000000804047812 */ /* 0x000fe400078ec0ff */
[----:B------:R-:W-:Y:S02]  /*0260*/  LOP3.LUT R13, R13, 0x8, RZ, 0xc0, !PT ;  /* 0x000000080d0d7812 */ /* 0x000fe400078ec0ff */
[----:B------:R-:W-:-:S02]  /*0270*/  LEA.HI R9, R9, R0, RZ, 0x4 ;  /* 0x0000000009097211 */ /* 0x000fc400078f20ff */
[----:B------:R-:W-:Y:S02]  /*0280*/  LEA.HI.X R7, R6, UR7, R7, 0x2, P2 ;  /* 0x0000000706077c11 */ /* 0x000fe400090f1407 */
[----:B------:R-:W-:Y:S01]  /*0290*/  IADD3 R6, P2, P3, R10, R11, R4 ;  /* 0x0000000b0a067210 */ /* 0x000fe20007b5e004 */
[----:B-1----:R-:W-:Y:S01]  /*02a0*/  IMAD.WIDE R2, R5, 0x4, R2 ;  /* 0x0000000405027825 */ /* 0x002fe200078e0202 */
[----:B------:R-:W-:Y:S02]  /*02b0*/  SHF.L.U64.HI R12, R16, 0x3, R17 ;  /* 0x00000003100c7819 */ /* 0x000fe40000010211 */
[----:B------:R-:W-:Y:S02]  /*02c0*/  IADD3 R8, P1, P0, R10, R14, R13 ;  /* 0x0000000e0a087210 */ /* 0x000fe4000783e00d */
[----:B------:R-:W-:Y:S01]  /*02d0*/  SHF.R.S32.HI R4, RZ, 0x4, R9 ;  /* 0x00000004ff047819 */ /* 0x000fe20000011409 */
[----:B------:R-:W2:Y:S01]  /*02e0*/  LDG.E.EL R2, desc[UR4][R2.64] ;  /* 0x0000000402027981 */ /* 0x000ea2000c2e1900 */
[----:B------:R-:W-:-:S02]  /*02f0*/  IADD3.X R9, R12, R15, RZ, P1, P0 ;  /* 0x0000000f0c097210 */ /* 0x000fc40000fe04ff */
[----:B------:R-:W-:Y:S01]  /*0300*/  IADD3.X R7, R12, R7, RZ, P2, P3 ;  /* 0x000000070c077210 */ /* 0x000fe200017e64ff */
[----:B------:R-:W-:Y:S02]  /*0310*/  IMAD.SHL.U32 R11, R4, 0x4, RZ ;  /* 0x00000004040b7824 */ /* 0x000fe400078e00ff */
[----:B------:R-:W1:Y:S02]  /*0320*/  LDC.64 R4, c[0x0][0x238] ;  /* 0x00008e00ff047b82 */ /* 0x000e640000000a00 */
[----:B------:R-:W-:-:S04]  /*0330*/  IMAD.WIDE R8, R11, 0x4, R8 ;  /* 0x000000040b087825 */ /* 0x000fc800078e0208 */
[----:B------:R-:W-:Y:S02]  /*0340*/  IMAD.WIDE R6, R11, 0x4, R6 ;  /* 0x000000040b067825 */ /* 0x000fe400078e0206 */
[----:B------:R-:W3:Y:S04]  /*0350*/  LDG.E.EL R9, desc[UR4][R8.64] ;  /* 0x0000000408097981 */ /* 0x000ee8000c2e1900 */
[----:B------:R-:W3:Y:S01]  /*0360*/  LDG.E.EL R6, desc[UR4][R6.64] ;  /* 0x0000000406067981 */ /* 0x000ee2000c2e1900 */
[----:B-1----:R-:W-:-:S04]  /*0370*/  IMAD.WIDE R4, R0, 0x4, R4 ;  /* 0x0000000400047825 */ /* 0x002fc800078e0204 */
[----:B---3--:R-:W-:-:S04]  /*0380*/  FADD R10, -R9, R6 ;  /* 0x00000006090a7221 */ /* 0x008fc80000000100 */
[----:B--2---:R-:W-:-:S05]  /*0390*/  FFMA R11, R2, R10, R9 ;  /* 0x0000000a020b7223 */ /* 0x004fca0000000009 */
[----:B------:R-:W-:Y:S01]  /*03a0*/  STG.E desc[UR4][R4.64], R11 ;  /* 0x0000000b04007986 */ /* 0x000fe2000c101904 */
[----:B------:R-:W-:Y:S05]  /*03b0*/  EXIT ;  /* 0x000000000000794d */ /* 0x000fea0003800000 */
.L_x_0:
[----:B------:R-:W-:-:S00]  /*03c0*/  BRA `(.L_x_0) ;  /* 0xfffffffc00fc7947 */ /* 0x000fc0000383ffff */
[----:B------:R-:W-:-:S00]  /*03d0*/  NOP ;  /* 0x0000000000007918 */ /* 0x000fc00000000000 */
        /* <DEDUP_REMOVED lines=10> */
.L_x_1:


//--------------------- .nv.constant0.triton_poi_fused__unsafe_index_add_mul_sub_23 --------------------------
	.section	.nv.constant0.triton_poi_fused__unsafe_index_add_mul_sub_23,"a",@progbits
	.sectionflags	@""
	.align	4
.nv.constant0.triton_poi_fused__unsafe_index_add_mul_sub_23:
	.zero		580
